//
// Generated by NVIDIA NVVM Compiler
//
// Compiler Build ID: CL-36424714
// Cuda compilation tools, release 13.0, V13.0.88
// Based on NVVM 20.0.0
//

.version 9.0
.target sm_100
.address_size 64

	// .globl	_Z11adding_cudaPKfS0_Pfi

.visible .entry _Z11adding_cudaPKfS0_Pfi(
	.param .u64 .ptr .align 1 _Z11adding_cudaPKfS0_Pfi_param_0,
	.param .u64 .ptr .align 1 _Z11adding_cudaPKfS0_Pfi_param_1,
	.param .u64 .ptr .align 1 _Z11adding_cudaPKfS0_Pfi_param_2,
	.param .u32 _Z11adding_cudaPKfS0_Pfi_param_3
)
{
	.reg .pred 	%p<2>;
	.reg .b32 	%r<6>;
	.reg .b32 	%f<4>;
	.reg .b64 	%rd<11>;

	ld.param.u64 	%rd1, [_Z11adding_cudaPKfS0_Pfi_param_0];
	ld.param.u64 	%rd2, [_Z11adding_cudaPKfS0_Pfi_param_1];
	ld.param.u64 	%rd3, [_Z11adding_cudaPKfS0_Pfi_param_2];
	ld.param.u32 	%r2, [_Z11adding_cudaPKfS0_Pfi_param_3];
	mov.u32 	%r3, %ctaid.x;
	mov.u32 	%r4, %tid.x;
	mov.u32 	%r5, %ntid.x;
	mad.lo.s32 	%r1, %r3, %r5, %r4;
	setp.ge.s32 	%p1, %r1, %r2;
	@%p1 bra 	$L__BB0_2;
	cvta.to.global.u64 	%rd4, %rd1;
	cvta.to.global.u64 	%rd5, %rd2;
	cvta.to.global.u64 	%rd6, %rd3;
	mul.wide.s32 	%rd7, %r1, 4;
	add.s64 	%rd8, %rd4, %rd7;
	ld.global.f32 	%f1, [%rd8];
	add.s64 	%rd9, %rd5, %rd7;
	ld.global.f32 	%f2, [%rd9];
	add.f32 	%f3, %f1, %f2;
	add.s64 	%rd10, %rd6, %rd7;
	st.global.f32 	[%rd10], %f3;
$L__BB0_2:
	ret;

}
	// .globl	_Z12subbing_cudaPKfS0_Pfi
.visible .entry _Z12subbing_cudaPKfS0_Pfi(
	.param .u64 .ptr .align 1 _Z12subbing_cudaPKfS0_Pfi_param_0,
	.param .u64 .ptr .align 1 _Z12subbing_cudaPKfS0_Pfi_param_1,
	.param .u64 .ptr .align 1 _Z12subbing_cudaPKfS0_Pfi_param_2,
	.param .u32 _Z12subbing_cudaPKfS0_Pfi_param_3
)
{
	.reg .pred 	%p<2>;
	.reg .b32 	%r<6>;
	.reg .b32 	%f<4>;
	.reg .b64 	%rd<11>;

	ld.param.u64 	%rd1, [_Z12subbing_cudaPKfS0_Pfi_param_0];
	ld.param.u64 	%rd2, [_Z12subbing_cudaPKfS0_Pfi_param_1];
	ld.param.u64 	%rd3, [_Z12subbing_cudaPKfS0_Pfi_param_2];
	ld.param.u32 	%r2, [_Z12subbing_cudaPKfS0_Pfi_param_3];
	mov.u32 	%r3, %ctaid.x;
	mov.u32 	%r4, %ntid.x;
	mov.u32 	%r5, %tid.x;
	mad.lo.s32 	%r1, %r3, %r4, %r5;
	setp.ge.s32 	%p1, %r1, %r2;
	@%p1 bra 	$L__BB1_2;
	cvta.to.global.u64 	%rd4, %rd1;
	cvta.to.global.u64 	%rd5, %rd2;
	cvta.to.global.u64 	%rd6, %rd3;
	mul.wide.s32 	%rd7, %r1, 4;
	add.s64 	%rd8, %rd4, %rd7;
	ld.global.f32 	%f1, [%rd8];
	add.s64 	%rd9, %rd5, %rd7;
	ld.global.f32 	%f2, [%rd9];
	sub.f32 	%f3, %f1, %f2;
	add.s64 	%rd10, %rd6, %rd7;
	st.global.f32 	[%rd10], %f3;
$L__BB1_2:
	ret;

}
	// .globl	_Z11diving_cudaPKfS0_Pfi
.visible .entry _Z11diving_cudaPKfS0_Pfi(
	.param .u64 .ptr .align 1 _Z11diving_cudaPKfS0_Pfi_param_0,
	.param .u64 .ptr .align 1 _Z11diving_cudaPKfS0_Pfi_param_1,
	.param .u64 .ptr .align 1 _Z11diving_cudaPKfS0_Pfi_param_2,
	.param .u32 _Z11diving_cudaPKfS0_Pfi_param_3
)
{
	.reg .pred 	%p<3>;
	.reg .b32 	%r<6>;
	.reg .b32 	%f<7>;
	.reg .b64 	%rd<13>;

	ld.param.u64 	%rd1, [_Z11diving_cudaPKfS0_Pfi_param_0];
	ld.param.u64 	%rd2, [_Z11diving_cudaPKfS0_Pfi_param_1];
	ld.param.u64 	%rd3, [_Z11diving_cudaPKfS0_Pfi_param_2];
	ld.param.u32 	%r2, [_Z11diving_cudaPKfS0_Pfi_param_3];
	mov.u32 	%r3, %ctaid.x;
	mov.u32 	%r4, %ntid.x;
	mov.u32 	%r5, %tid.x;
	mad.lo.s32 	%r1, %r3, %r4, %r5;
	setp.ge.s32 	%p1, %r1, %r2;
	@%p1 bra 	$L__BB2_4;
	cvta.to.global.u64 	%rd4, %rd2;
	mul.wide.s32 	%rd5, %r1, 4;
	add.s64 	%rd6, %rd4, %rd5;
	ld.global.f32 	%f1, [%rd6];
	setp.eq.f32 	%p2, %f1, 0f00000000;
	mov.f32 	%f6, 0f00000000;
	@%p2 bra 	$L__BB2_3;
	cvta.to.global.u64 	%rd7, %rd1;
	add.s64 	%rd9, %rd7, %rd5;
	ld.global.f32 	%f5, [%rd9];
	div.rn.f32 	%f6, %f5, %f1;
$L__BB2_3:
	cvta.to.global.u64 	%rd10, %rd3;
	add.s64 	%rd12, %rd10, %rd5;
	st.global.f32 	[%rd12], %f6;
$L__BB2_4:
	ret;

}
	// .globl	_Z11muling_cudaPKfS0_Pfi
.visible .entry _Z11muling_cudaPKfS0_Pfi(
	.param .u64 .ptr .align 1 _Z11muling_cudaPKfS0_Pfi_param_0,
	.param .u64 .ptr .align 1 _Z11muling_cudaPKfS0_Pfi_param_1,
	.param .u64 .ptr .align 1 _Z11muling_cudaPKfS0_Pfi_param_2,
	.param .u32 _Z11muling_cudaPKfS0_Pfi_param_3
)
{
	.reg .pred 	%p<2>;
	.reg .b32 	%r<6>;
	.reg .b32 	%f<4>;
	.reg .b64 	%rd<11>;

	ld.param.u64 	%rd1, [_Z11muling_cudaPKfS0_Pfi_param_0];
	ld.param.u64 	%rd2, [_Z11muling_cudaPKfS0_Pfi_param_1];
	ld.param.u64 	%rd3, [_Z11muling_cudaPKfS0_Pfi_param_2];
	ld.param.u32 	%r2, [_Z11muling_cudaPKfS0_Pfi_param_3];
	mov.u32 	%r3, %ctaid.x;
	mov.u32 	%r4, %ntid.x;
	mov.u32 	%r5, %tid.x;
	mad.lo.s32 	%r1, %r3, %r4, %r5;
	setp.ge.s32 	%p1, %r1, %r2;
	@%p1 bra 	$L__BB3_2;
	cvta.to.global.u64 	%rd4, %rd1;
	cvta.to.global.u64 	%rd5, %rd2;
	cvta.to.global.u64 	%rd6, %rd3;
	mul.wide.s32 	%rd7, %r1, 4;
	add.s64 	%rd8, %rd4, %rd7;
	ld.global.f32 	%f1, [%rd8];
	add.s64 	%rd9, %rd5, %rd7;
	ld.global.f32 	%f2, [%rd9];
	mul.f32 	%f3, %f1, %f2;
	add.s64 	%rd10, %rd6, %rd7;
	st.global.f32 	[%rd10], %f3;
$L__BB3_2:
	ret;

}
	// .globl	_Z14sigmoid_threadPKfPfi
.visible .entry _Z14sigmoid_threadPKfPfi(
	.param .u64 .ptr .align 1 _Z14sigmoid_threadPKfPfi_param_0,
	.param .u64 .ptr .align 1 _Z14sigmoid_threadPKfPfi_param_1,
	.param .u32 _Z14sigmoid_threadPKfPfi_param_2
)
{
	.reg .pred 	%p<4>;
	.reg .b32 	%r<6>;
	.reg .b32 	%f<20>;
	.reg .b64 	%rd<8>;

	ld.param.u64 	%rd1, [_Z14sigmoid_threadPKfPfi_param_0];
	ld.param.u64 	%rd2, [_Z14sigmoid_threadPKfPfi_param_1];
	ld.param.u32 	%r2, [_Z14sigmoid_threadPKfPfi_param_2];
	mov.u32 	%r3, %ctaid.x;
	mov.u32 	%r4, %ntid.x;
	mov.u32 	%r5, %tid.x;
	mad.lo.s32 	%r1, %r3, %r4, %r5;
	setp.ge.s32 	%p1, %r1, %r2;
	@%p1 bra 	$L__BB4_2;
	cvta.to.global.u64 	%rd3, %rd1;
	cvta.to.global.u64 	%rd4, %rd2;
	mul.wide.s32 	%rd5, %r1, 4;
	add.s64 	%rd6, %rd3, %rd5;
	ld.global.f32 	%f1, [%rd6];
	mul.f32 	%f2, %f1, 0f3F000000;
	abs.f32 	%f3, %f2;
	mul.f32 	%f4, %f3, 0f4038AA3B;
	ex2.approx.ftz.f32 	%f5, %f4;
	add.f32 	%f6, %f5, 0f3F800000;
	rcp.approx.ftz.f32 	%f7, %f6;
	fma.rn.f32 	%f8, %f7, 0fC0000000, 0f3F800000;
	setp.ge.f32 	%p2, %f3, 0f41102CB4;
	selp.f32 	%f9, 0f3F800000, %f8, %p2;
	copysign.f32 	%f10, %f2, %f9;
	mul.f32 	%f11, %f2, %f2;
	fma.rn.f32 	%f12, %f11, 0f3C80F082, 0fBD563CAE;
	fma.rn.f32 	%f13, %f12, %f11, 0f3E085941;
	fma.rn.f32 	%f14, %f13, %f11, 0fBEAAA9ED;
	fma.rn.f32 	%f15, %f14, %f11, 0f00000000;
	fma.rn.f32 	%f16, %f15, %f2, %f2;
	setp.ge.f32 	%p3, %f3, 0f3F19999A;
	selp.f32 	%f17, %f10, %f16, %p3;
	add.f32 	%f18, %f17, 0f3F800000;
	mul.f32 	%f19, %f18, 0f3F000000;
	add.s64 	%rd7, %rd4, %rd5;
	st.global.f32 	[%rd7], %f19;
$L__BB4_2:
	ret;

}
	// .globl	_Z17sigmoidiff_threadPKfPfi
.visible .entry _Z17sigmoidiff_threadPKfPfi(
	.param .u64 .ptr .align 1 _Z17sigmoidiff_threadPKfPfi_param_0,
	.param .u64 .ptr .align 1 _Z17sigmoidiff_threadPKfPfi_param_1,
	.param .u32 _Z17sigmoidiff_threadPKfPfi_param_2
)
{
	.reg .pred 	%p<4>;
	.reg .b32 	%r<6>;
	.reg .b32 	%f<22>;
	.reg .b64 	%rd<8>;

	ld.param.u64 	%rd1, [_Z17sigmoidiff_threadPKfPfi_param_0];
	ld.param.u64 	%rd2, [_Z17sigmoidiff_threadPKfPfi_param_1];
	ld.param.u32 	%r2, [_Z17sigmoidiff_threadPKfPfi_param_2];
	mov.u32 	%r3, %ctaid.x;
	mov.u32 	%r4, %ntid.x;
	mov.u32 	%r5, %tid.x;
	mad.lo.s32 	%r1, %r3, %r4, %r5;
	setp.ge.s32 	%p1, %r1, %r2;
	@%p1 bra 	$L__BB5_2;
	cvta.to.global.u64 	%rd3, %rd1;
	cvta.to.global.u64 	%rd4, %rd2;
	mul.wide.s32 	%rd5, %r1, 4;
	add.s64 	%rd6, %rd3, %rd5;
	ld.global.f32 	%f1, [%rd6];
	mul.f32 	%f2, %f1, 0f3F000000;
	abs.f32 	%f3, %f2;
	mul.f32 	%f4, %f3, 0f4038AA3B;
	ex2.approx.ftz.f32 	%f5, %f4;
	add.f32 	%f6, %f5, 0f3F800000;
	rcp.approx.ftz.f32 	%f7, %f6;
	fma.rn.f32 	%f8, %f7, 0fC0000000, 0f3F800000;
	setp.ge.f32 	%p2, %f3, 0f41102CB4;
	selp.f32 	%f9, 0f3F800000, %f8, %p2;
	copysign.f32 	%f10, %f2, %f9;
	mul.f32 	%f11, %f2, %f2;
	fma.rn.f32 	%f12, %f11, 0f3C80F082, 0fBD563CAE;
	fma.rn.f32 	%f13, %f12, %f11, 0f3E085941;
	fma.rn.f32 	%f14, %f13, %f11, 0fBEAAA9ED;
	fma.rn.f32 	%f15, %f14, %f11, 0f00000000;
	fma.rn.f32 	%f16, %f15, %f2, %f2;
	setp.ge.f32 	%p3, %f3, 0f3F19999A;
	selp.f32 	%f17, %f10, %f16, %p3;
	mul.f32 	%f18, %f17, %f17;
	mov.f32 	%f19, 0f3F800000;
	sub.f32 	%f20, %f19, %f18;
	mul.f32 	%f21, %f20, 0f3E800000;
	add.s64 	%rd7, %rd4, %rd5;
	st.global.f32 	[%rd7], %f21;
$L__BB5_2:
	ret;

}


// ===== COMPILED SASS (sm_100) =====

	.target	sm_100

	.elftype	@"ET_EXEC"


//--------------------- .note.nv.tkinfo           --------------------------
	.section	.note.nv.tkinfo,"",@"SHT_NOTE"
	.sectionflags	@"SHF_NOTE_NV_TKINFO"
	.tkinfo
        /*0018*/ 	.word	0x00000002
        /*0030*/ 	.string	""
        /*0030*/ 	.string	"ptxas"
        /*0030*/ 	.string	"Cuda compilation tools, release 13.0, V13.0.88"
        /*0030*/ 	.string	"Build cuda_13.0.r13.0/compiler.36424714_0"
        /*0030*/ 	.string	"-arch sm_100 -m 64 "



//--------------------- .note.nv.cuinfo           --------------------------
	.section	.note.nv.cuinfo,"",@"SHT_NOTE"
	.sectionflags	@"SHF_NOTE_NV_CUINFO"
        /*0018*/ 	.short	0x0002
        /*001a*/ 	.short	0x0064
        /*001c*/ 	.short	0x0082
	.zero		2


//--------------------- .nv.info                  --------------------------
	.section	.nv.info,"",@"SHT_CUDA_INFO"
	.align	4


	//----- nvinfo : EIATTR_REGCOUNT
	.align		4
        /*0000*/ 	.byte	0x04, 0x2f
        /*0002*/ 	.short	(.L_1 - .L_0)
	.align		4
.L_0:
        /*0004*/ 	.word	index@(_Z11adding_cudaPKfS0_Pfi)
        /*0008*/ 	.word	0x0000000c


	//----- nvinfo : EIATTR_FRAME_SIZE
	.align		4
.L_1:
        /*000c*/ 	.byte	0x04, 0x11
        /*000e*/ 	.short	(.L_3 - .L_2)
	.align		4
.L_2:
        /*0010*/ 	.word	index@(_Z11adding_cudaPKfS0_Pfi)
        /*0014*/ 	.word	0x00000000


	//----- nvinfo : EIATTR_REGCOUNT
	.align		4
.L_3:
        /*0018*/ 	.byte	0x04, 0x2f
        /*001a*/ 	.short	(.L_5 - .L_4)
	.align		4
.L_4:
        /*001c*/ 	.word	index@(_Z12subbing_cudaPKfS0_Pfi)
        /*0020*/ 	.word	0x0000000c


	//----- nvinfo : EIATTR_FRAME_SIZE
	.align		4
.L_5:
        /*0024*/ 	.byte	0x04, 0x11
        /*0026*/ 	.short	(.L_7 - .L_6)
	.align		4
.L_6:
        /*0028*/ 	.word	index@(_Z12subbing_cudaPKfS0_Pfi)
        /*002c*/ 	.word	0x00000000


	//----- nvinfo : EIATTR_REGCOUNT
	.align		4
.L_7:
        /*0030*/ 	.byte	0x04, 0x2f
        /*0032*/ 	.short	(.L_9 - .L_8)
	.align		4
.L_8:
        /*0034*/ 	.word	index@(_Z11diving_cudaPKfS0_Pfi)
        /*0038*/ 	.word	0x00000010


	//----- nvinfo : EIATTR_FRAME_SIZE
	.align		4
.L_9:
        /*003c*/ 	.byte	0x04, 0x11
        /*003e*/ 	.short	(.L_11 - .L_10)
	.align		4
.L_10:
        /*0040*/ 	.word	index@($__internal_0_$__cuda_sm3x_div_rn_noftz_f32_slowpath)
        /*0044*/ 	.word	0x00000000


	//----- nvinfo : EIATTR_FRAME_SIZE
	.align		4
.L_11:
        /*0048*/ 	.byte	0x04, 0x11
        /*004a*/ 	.short	(.L_13 - .L_12)
	.align		4
.L_12:
        /*004c*/ 	.word	index@(_Z11diving_cudaPKfS0_Pfi)
        /*0050*/ 	.word	0x00000000


	//----- nvinfo : EIATTR_REGCOUNT
	.align		4
.L_13:
        /*0054*/ 	.byte	0x04, 0x2f
        /*0056*/ 	.short	(.L_15 - .L_14)
	.align		4
.L_14:
        /*0058*/ 	.word	index@(_Z11muling_cudaPKfS0_Pfi)
        /*005c*/ 	.word	0x0000000c


	//----- nvinfo : EIATTR_FRAME_SIZE
	.align		4
.L_15:
        /*0060*/ 	.byte	0x04, 0x11
        /*0062*/ 	.short	(.L_17 - .L_16)
	.align		4
.L_16:
        /*0064*/ 	.word	index@(_Z11muling_cudaPKfS0_Pfi)
        /*0068*/ 	.word	0x00000000


	//----- nvinfo : EIATTR_REGCOUNT
	.align		4
.L_17:
        /*006c*/ 	.byte	0x04, 0x2f
        /*006e*/ 	.short	(.L_19 - .L_18)
	.align		4
.L_18:
        /*0070*/ 	.word	index@(_Z14sigmoid_threadPKfPfi)
        /*0074*/ 	.word	0x0000000e


	//----- nvinfo : EIATTR_FRAME_SIZE
	.align		4
.L_19:
        /*0078*/ 	.byte	0x04, 0x11
        /*007a*/ 	.short	(.L_21 - .L_20)
	.align		4
.L_20:
        /*007c*/ 	.word	index@(_Z14sigmoid_threadPKfPfi)
        /*0080*/ 	.word	0x00000000


	//----- nvinfo : EIATTR_REGCOUNT
	.align		4
.L_21:
        /*0084*/ 	.byte	0x04, 0x2f
        /*0086*/ 	.short	(.L_23 - .L_22)
	.align		4
.L_22:
        /*0088*/ 	.word	index@(_Z17sigmoidiff_threadPKfPfi)
        /*008c*/ 	.word	0x0000000e


	//----- nvinfo : EIATTR_FRAME_SIZE
	.align		4
.L_23:
        /*0090*/ 	.byte	0x04, 0x11
        /*0092*/ 	.short	(.L_25 - .L_24)
	.align		4
.L_24:
        /*0094*/ 	.word	index@(_Z17sigmoidiff_threadPKfPfi)
        /*0098*/ 	.word	0x00000000


	//----- nvinfo : EIATTR_MIN_STACK_SIZE
	.align		4
.L_25:
        /*009c*/ 	.byte	0x04, 0x12
        /*009e*/ 	.short	(.L_27 - .L_26)
	.align		4
.L_26:
        /*00a0*/ 	.word	index@(_Z17sigmoidiff_threadPKfPfi)
        /*00a4*/ 	.word	0x00000000


	//----- nvinfo : EIATTR_MIN_STACK_SIZE
	.align		4
.L_27:
        /*00a8*/ 	.byte	0x04, 0x12
        /*00aa*/ 	.short	(.L_29 - .L_28)
	.align		4
.L_28:
        /*00ac*/ 	.word	index@(_Z14sigmoid_threadPKfPfi)
        /*00b0*/ 	.word	0x00000000


	//----- nvinfo : EIATTR_MIN_STACK_SIZE
	.align		4
.L_29:
        /*00b4*/ 	.byte	0x04, 0x12
        /*00b6*/ 	.short	(.L_31 - .L_30)
	.align		4
.L_30:
        /*00b8*/ 	.word	index@(_Z11muling_cudaPKfS0_Pfi)
        /*00bc*/ 	.word	0x00000000


	//----- nvinfo : EIATTR_MIN_STACK_SIZE
	.align		4
.L_31:
        /*00c0*/ 	.byte	0x04, 0x12
        /*00c2*/ 	.short	(.L_33 - .L_32)
	.align		4
.L_32:
        /*00c4*/ 	.word	index@(_Z11diving_cudaPKfS0_Pfi)
        /*00c8*/ 	.word	0x00000000


	//----- nvinfo : EIATTR_MIN_STACK_SIZE
	.align		4
.L_33:
        /*00cc*/ 	.byte	0x04, 0x12
        /*00ce*/ 	.short	(.L_35 - .L_34)
	.align		4
.L_34:
        /*00d0*/ 	.word	index@(_Z12subbing_cudaPKfS0_Pfi)
        /*00d4*/ 	.word	0x00000000


	//----- nvinfo : EIATTR_MIN_STACK_SIZE
	.align		4
.L_35:
        /*00d8*/ 	.byte	0x04, 0x12
        /*00da*/ 	.short	(.L_37 - .L_36)
	.align		4
.L_36:
        /*00dc*/ 	.word	index@(_Z11adding_cudaPKfS0_Pfi)
        /*00e0*/ 	.word	0x00000000
.L_37:


//--------------------- .nv.compat                --------------------------
	.section	.nv.compat,"",@"SHT_CUDA_COMPAT_INFO"
	.align	4
        /*0000*/ 	.byte	0x02, 0x09, 0x00, 0x00, 0x02, 0x02, 0x01, 0x00, 0x02, 0x05, 0x05, 0x00, 0x03, 0x07, 0x01, 0x01
        /*0010*/ 	.byte	0x02, 0x03, 0x00, 0x00, 0x02, 0x06, 0x01, 0x00, 0x04, 0x0b, 0x08, 0x00, 0x01, 0x00, 0x00, 0x00
        /*0020*/ 	.byte	0x00, 0x00, 0x00, 0x00


//--------------------- .nv.info._Z17sigmoidiff_threadPKfPfi --------------------------
	.section	.nv.info._Z17sigmoidiff_threadPKfPfi,"",@"SHT_CUDA_INFO"
	.sectionflags	@""
	.align	4


	//----- nvinfo : EIATTR_CUDA_API_VERSION
	.align		4
        /*0000*/ 	.byte	0x04, 0x37
        /*0002*/ 	.short	(.L_39 - .L_38)
.L_38:
        /*0004*/ 	.word	0x00000082


	//----- nvinfo : EIATTR_KPARAM_INFO
	.align		4
.L_39:
        /*0008*/ 	.byte	0x04, 0x17
        /*000a*/ 	.short	(.L_41 - .L_40)
.L_40:
        /*000c*/ 	.word	0x00000000
        /*0010*/ 	.short	0x0002
        /*0012*/ 	.short	0x0010
        /*0014*/ 	.byte	0x00, 0xf0, 0x11, 0x00


	//----- nvinfo : EIATTR_KPARAM_INFO
	.align		4
.L_41:
        /*0018*/ 	.byte	0x04, 0x17
        /*001a*/ 	.short	(.L_43 - .L_42)
.L_42:
        /*001c*/ 	.word	0x00000000
        /*0020*/ 	.short	0x0001
        /*0022*/ 	.short	0x0008
        /*0024*/ 	.byte	0x00, 0xf5, 0x21, 0x00


	//----- nvinfo : EIATTR_KPARAM_INFO
	.align		4
.L_43:
        /*0028*/ 	.byte	0x04, 0x17
        /*002a*/ 	.short	(.L_45 - .L_44)
.L_44:
        /*002c*/ 	.word	0x00000000
        /*0030*/ 	.short	0x0000
        /*0032*/ 	.short	0x0000
        /*0034*/ 	.byte	0x00, 0xf5, 0x21, 0x00


	//----- nvinfo : EIATTR_SPARSE_MMA_MASK
	.align		4
.L_45:
        /*0038*/ 	.byte	0x03, 0x50
        /*003a*/ 	.short	0x0000


	//----- nvinfo : EIATTR_MAXREG_COUNT
	.align		4
        /*003c*/ 	.byte	0x03, 0x1b
        /*003e*/ 	.short	0x00ff


	//----- nvinfo : EIATTR_MERCURY_ISA_VERSION
	.align		4
        /*0040*/ 	.byte	0x03, 0x5f
        /*0042*/ 	.short	0x0101


	//----- nvinfo : EIATTR_VRC_CTA_INIT_COUNT
	.align		4
        /*0044*/ 	.byte	0x02, 0x4a
	.zero		1
	.zero		1


	//----- nvinfo : EIATTR_EXIT_INSTR_OFFSETS
	.align		4
        /*0048*/ 	.byte	0x04, 0x1c
        /*004a*/ 	.short	(.L_47 - .L_46)


	//   ....[0]....
.L_46:
        /*004c*/ 	.word	0x00000070


	//   ....[1]....
        /*0050*/ 	.word	0x00000230


	//----- nvinfo : EIATTR_CBANK_PARAM_SIZE
	.align		4
.L_47:
        /*0054*/ 	.byte	0x03, 0x19
        /*0056*/ 	.short	0x0014


	//----- nvinfo : EIATTR_PARAM_CBANK
	.align		4
        /*0058*/ 	.byte	0x04, 0x0a
        /*005a*/ 	.short	(.L_49 - .L_48)
	.align		4
.L_48:
        /*005c*/ 	.word	index@(.nv.constant0._Z17sigmoidiff_threadPKfPfi)
        /*0060*/ 	.short	0x0380
        /*0062*/ 	.short	0x0014


	//----- nvinfo : EIATTR_SW_WAR
	.align		4
.L_49:
        /*0064*/ 	.byte	0x04, 0x36
        /*0066*/ 	.short	(.L_51 - .L_50)
.L_50:
        /*0068*/ 	.word	0x00000008
.L_51:


//--------------------- .nv.info._Z14sigmoid_threadPKfPfi --------------------------
	.section	.nv.info._Z14sigmoid_threadPKfPfi,"",@"SHT_CUDA_INFO"
	.sectionflags	@""
	.align	4


	//----- nvinfo : EIATTR_CUDA_API_VERSION
	.align		4
        /*0000*/ 	.byte	0x04, 0x37
        /*0002*/ 	.short	(.L_53 - .L_52)
.L_52:
        /*0004*/ 	.word	0x00000082


	//----- nvinfo : EIATTR_KPARAM_INFO
	.align		4
.L_53:
        /*0008*/ 	.byte	0x04, 0x17
        /*000a*/ 	.short	(.L_55 - .L_54)
.L_54:
        /*000c*/ 	.word	0x00000000
        /*0010*/ 	.short	0x0002
        /*0012*/ 	.short	0x0010
        /*0014*/ 	.byte	0x00, 0xf0, 0x11, 0x00


	//----- nvinfo : EIATTR_KPARAM_INFO
	.align		4
.L_55:
        /*0018*/ 	.byte	0x04, 0x17
        /*001a*/ 	.short	(.L_57 - .L_56)
.L_56:
        /*001c*/ 	.word	0x00000000
        /*0020*/ 	.short	0x0001
        /*0022*/ 	.short	0x0008
        /*0024*/ 	.byte	0x00, 0xf5, 0x21, 0x00


	//----- nvinfo : EIATTR_KPARAM_INFO
	.align		4
.L_57:
        /*0028*/ 	.byte	0x04, 0x17
        /*002a*/ 	.short	(.L_59 - .L_58)
.L_58:
        /*002c*/ 	.word	0x00000000
        /*0030*/ 	.short	0x0000
        /*0032*/ 	.short	0x0000
        /*0034*/ 	.byte	0x00, 0xf5, 0x21, 0x00


	//----- nvinfo : EIATTR_SPARSE_MMA_MASK
	.align		4
.L_59:
        /*0038*/ 	.byte	0x03, 0x50
        /*003a*/ 	.short	0x0000


	//----- nvinfo : EIATTR_MAXREG_COUNT
	.align		4
        /*003c*/ 	.byte	0x03, 0x1b
        /*003e*/ 	.short	0x00ff


	//----- nvinfo : EIATTR_MERCURY_ISA_VERSION
	.align		4
        /*0040*/ 	.byte	0x03, 0x5f
        /*0042*/ 	.short	0x0101


	//----- nvinfo : EIATTR_VRC_CTA_INIT_COUNT
	.align		4
        /*0044*/ 	.byte	0x02, 0x4a
	.zero		1
	.zero		1


	//----- nvinfo : EIATTR_EXIT_INSTR_OFFSETS
	.align		4
        /*0048*/ 	.byte	0x04, 0x1c
        /*004a*/ 	.short	(.L_61 - .L_60)


	//   ....[0]....
.L_60:
        /*004c*/ 	.word	0x00000070


	//   ....[1]....
        /*0050*/ 	.word	0x00000230


	//----- nvinfo : EIATTR_CBANK_PARAM_SIZE
	.align		4
.L_61:
        /*0054*/ 	.byte	0x03, 0x19
        /*0056*/ 	.short	0x0014


	//----- nvinfo : EIATTR_PARAM_CBANK
	.align		4
        /*0058*/ 	.byte	0x04, 0x0a
        /*005a*/ 	.short	(.L_63 - .L_62)
	.align		4
.L_62:
        /*005c*/ 	.word	index@(.nv.constant0._Z14sigmoid_threadPKfPfi)
        /*0060*/ 	.short	0x0380
        /*0062*/ 	.short	0x0014


	//----- nvinfo : EIATTR_SW_WAR
	.align		4
.L_63:
        /*0064*/ 	.byte	0x04, 0x36
        /*0066*/ 	.short	(.L_65 - .L_64)
.L_64:
        /*0068*/ 	.word	0x00000008
.L_65:


//--------------------- .nv.info._Z11muling_cudaPKfS0_Pfi --------------------------
	.section	.nv.info._Z11muling_cudaPKfS0_Pfi,"",@"SHT_CUDA_INFO"
	.sectionflags	@""
	.align	4


	//----- nvinfo : EIATTR_CUDA_API_VERSION
	.align		4
        /*0000*/ 	.byte	0x04, 0x37
        /*0002*/ 	.short	(.L_67 - .L_66)
.L_66:
        /*0004*/ 	.word	0x00000082


	//----- nvinfo : EIATTR_KPARAM_INFO
	.align		4
.L_67:
        /*0008*/ 	.byte	0x04, 0x17
        /*000a*/ 	.short	(.L_69 - .L_68)
.L_68:
        /*000c*/ 	.word	0x00000000
        /*0010*/ 	.short	0x0003
        /*0012*/ 	.short	0x0018
        /*0014*/ 	.byte	0x00, 0xf0, 0x11, 0x00


	//----- nvinfo : EIATTR_KPARAM_INFO
	.align		4
.L_69:
        /*0018*/ 	.byte	0x04, 0x17
        /*001a*/ 	.short	(.L_71 - .L_70)
.L_70:
        /*001c*/ 	.word	0x00000000
        /*0020*/ 	.short	0x0002
        /*0022*/ 	.short	0x0010
        /*0024*/ 	.byte	0x00, 0xf5, 0x21, 0x00


	//----- nvinfo : EIATTR_KPARAM_INFO
	.align		4
.L_71:
        /*0028*/ 	.byte	0x04, 0x17
        /*002a*/ 	.short	(.L_73 - .L_72)
.L_72:
        /*002c*/ 	.word	0x00000000
        /*0030*/ 	.short	0x0001
        /*0032*/ 	.short	0x0008
        /*0034*/ 	.byte	0x00, 0xf5, 0x21, 0x00


	//----- nvinfo : EIATTR_KPARAM_INFO
	.align		4
.L_73:
        /*0038*/ 	.byte	0x04, 0x17
        /*003a*/ 	.short	(.L_75 - .L_74)
.L_74:
        /*003c*/ 	.word	0x00000000
        /*0040*/ 	.short	0x0000
        /*0042*/ 	.short	0x0000
        /*0044*/ 	.byte	0x00, 0xf5, 0x21, 0x00


	//----- nvinfo : EIATTR_SPARSE_MMA_MASK
	.align		4
.L_75:
        /*0048*/ 	.byte	0x03, 0x50
        /*004a*/ 	.short	0x0000


	//----- nvinfo : EIATTR_MAXREG_COUNT
	.align		4
        /*004c*/ 	.byte	0x03, 0x1b
        /*004e*/ 	.short	0x00ff


	//----- nvinfo : EIATTR_MERCURY_ISA_VERSION
	.align		4
        /*0050*/ 	.byte	0x03, 0x5f
        /*0052*/ 	.short	0x0101


	//----- nvinfo : EIATTR_VRC_CTA_INIT_COUNT
	.align		4
        /*0054*/ 	.byte	0x02, 0x4a
	.zero		1
	.zero		1


	//----- nvinfo : EIATTR_EXIT_INSTR_OFFSETS
	.align		4
        /*0058*/ 	.byte	0x04, 0x1c
        /*005a*/ 	.short	(.L_77 - .L_76)


	//   ....[0]....
.L_76:
        /*005c*/ 	.word	0x00000070


	//   ....[1]....
        /*0060*/ 	.word	0x00000130


	//----- nvinfo : EIATTR_CBANK_PARAM_SIZE
	.align		4
.L_77:
        /*0064*/ 	.byte	0x03, 0x19
        /*0066*/ 	.short	0x001c


	//----- nvinfo : EIATTR_PARAM_CBANK
	.align		4
        /*0068*/ 	.byte	0x04, 0x0a
        /*006a*/ 	.short	(.L_79 - .L_78)
	.align		4
.L_78:
        /*006c*/ 	.word	index@(.nv.constant0._Z11muling_cudaPKfS0_Pfi)
        /*0070*/ 	.short	0x0380
        /*0072*/ 	.short	0x001c


	//----- nvinfo : EIATTR_SW_WAR
	.align		4
.L_79:
        /*0074*/ 	.byte	0x04, 0x36
        /*0076*/ 	.short	(.L_81 - .L_80)
.L_80:
        /*0078*/ 	.word	0x00000008
.L_81:


//--------------------- .nv.info._Z11diving_cudaPKfS0_Pfi --------------------------
	.section	.nv.info._Z11diving_cudaPKfS0_Pfi,"",@"SHT_CUDA_INFO"
	.sectionflags	@""
	.align	4


	//----- nvinfo : EIATTR_CUDA_API_VERSION
	.align		4
        /*0000*/ 	.byte	0x04, 0x37
        /*0002*/ 	.short	(.L_83 - .L_82)
.L_82:
        /*0004*/ 	.word	0x00000082


	//----- nvinfo : EIATTR_KPARAM_INFO
	.align		4
.L_83:
        /*0008*/ 	.byte	0x04, 0x17
        /*000a*/ 	.short	(.L_85 - .L_84)
.L_84:
        /*000c*/ 	.word	0x00000000
        /*0010*/ 	.short	0x0003
        /*0012*/ 	.short	0x0018
        /*0014*/ 	.byte	0x00, 0xf0, 0x11, 0x00


	//----- nvinfo : EIATTR_KPARAM_INFO
	.align		4
.L_85:
        /*0018*/ 	.byte	0x04, 0x17
        /*001a*/ 	.short	(.L_87 - .L_86)
.L_86:
        /*001c*/ 	.word	0x00000000
        /*0020*/ 	.short	0x0002
        /*0022*/ 	.short	0x0010
        /*0024*/ 	.byte	0x00, 0xf5, 0x21, 0x00


	//----- nvinfo : EIATTR_KPARAM_INFO
	.align		4
.L_87:
        /*0028*/ 	.byte	0x04, 0x17
        /*002a*/ 	.short	(.L_89 - .L_88)
.L_88:
        /*002c*/ 	.word	0x00000000
        /*0030*/ 	.short	0x0001
        /*0032*/ 	.short	0x0008
        /*0034*/ 	.byte	0x00, 0xf5, 0x21, 0x00


	//----- nvinfo : EIATTR_KPARAM_INFO
	.align		4
.L_89:
        /*0038*/ 	.byte	0x04, 0x17
        /*003a*/ 	.short	(.L_91 - .L_90)
.L_90:
        /*003c*/ 	.word	0x00000000
        /*0040*/ 	.short	0x0000
        /*0042*/ 	.short	0x0000
        /*0044*/ 	.byte	0x00, 0xf5, 0x21, 0x00


	//----- nvinfo : EIATTR_SPARSE_MMA_MASK
	.align		4
.L_91:
        /*0048*/ 	.byte	0x03, 0x50
        /*004a*/ 	.short	0x0000


	//----- nvinfo : EIATTR_MAXREG_COUNT
	.align		4
        /*004c*/ 	.byte	0x03, 0x1b
        /*004e*/ 	.short	0x00ff


	//----- nvinfo : EIATTR_MERCURY_ISA_VERSION
	.align		4
        /*0050*/ 	.byte	0x03, 0x5f
        /*0052*/ 	.short	0x0101


	//----- nvinfo : EIATTR_VRC_CTA_INIT_COUNT
	.align		4
        /*0054*/ 	.byte	0x02, 0x4a
	.zero		1
	.zero		1


	//----- nvinfo : EIATTR_EXIT_INSTR_OFFSETS
	.align		4
        /*0058*/ 	.byte	0x04, 0x1c
        /*005a*/ 	.short	(.L_93 - .L_92)


	//   ....[0]....
.L_92:
        /*005c*/ 	.word	0x00000070


	//   ....[1]....
        /*0060*/ 	.word	0x00000240


	//----- nvinfo : EIATTR_CRS_STACK_SIZE
	.align		4
.L_93:
        /*0064*/ 	.byte	0x04, 0x1e
        /*0066*/ 	.short	(.L_95 - .L_94)
.L_94:
        /*0068*/ 	.word	0x00000000


	//----- nvinfo : EIATTR_CBANK_PARAM_SIZE
	.align		4
.L_95:
        /*006c*/ 	.byte	0x03, 0x19
        /*006e*/ 	.short	0x001c


	//----- nvinfo : EIATTR_PARAM_CBANK
	.align		4
        /*0070*/ 	.byte	0x04, 0x0a
        /*0072*/ 	.short	(.L_97 - .L_96)
	.align		4
.L_96:
        /*0074*/ 	.word	index@(.nv.constant0._Z11diving_cudaPKfS0_Pfi)
        /*0078*/ 	.short	0x0380
        /*007a*/ 	.short	0x001c


	//----- nvinfo : EIATTR_SW_WAR
	.align		4
.L_97:
        /*007c*/ 	.byte	0x04, 0x36
        /*007e*/ 	.short	(.L_99 - .L_98)
.L_98:
        /*0080*/ 	.word	0x00000008
.L_99:


//--------------------- .nv.info._Z12subbing_cudaPKfS0_Pfi --------------------------
	.section	.nv.info._Z12subbing_cudaPKfS0_Pfi,"",@"SHT_CUDA_INFO"
	.sectionflags	@""
	.align	4


	//----- nvinfo : EIATTR_CUDA_API_VERSION
	.align		4
        /*0000*/ 	.byte	0x04, 0x37
        /*0002*/ 	.short	(.L_101 - .L_100)
.L_100:
        /*0004*/ 	.word	0x00000082


	//----- nvinfo : EIATTR_KPARAM_INFO
	.align		4
.L_101:
        /*0008*/ 	.byte	0x04, 0x17
        /*000a*/ 	.short	(.L_103 - .L_102)
.L_102:
        /*000c*/ 	.word	0x00000000
        /*0010*/ 	.short	0x0003
        /*0012*/ 	.short	0x0018
        /*0014*/ 	.byte	0x00, 0xf0, 0x11, 0x00


	//----- nvinfo : EIATTR_KPARAM_INFO
	.align		4
.L_103:
        /*0018*/ 	.byte	0x04, 0x17
        /*001a*/ 	.short	(.L_105 - .L_104)
.L_104:
        /*001c*/ 	.word	0x00000000
        /*0020*/ 	.short	0x0002
        /*0022*/ 	.short	0x0010
        /*0024*/ 	.byte	0x00, 0xf5, 0x21, 0x00


	//----- nvinfo : EIATTR_KPARAM_INFO
	.align		4
.L_105:
        /*0028*/ 	.byte	0x04, 0x17
        /*002a*/ 	.short	(.L_107 - .L_106)
.L_106:
        /*002c*/ 	.word	0x00000000
        /*0030*/ 	.short	0x0001
        /*0032*/ 	.short	0x0008
        /*0034*/ 	.byte	0x00, 0xf5, 0x21, 0x00


	//----- nvinfo : EIATTR_KPARAM_INFO
	.align		4
.L_107:
        /*0038*/ 	.byte	0x04, 0x17
        /*003a*/ 	.short	(.L_109 - .L_108)
.L_108:
        /*003c*/ 	.word	0x00000000
        /*0040*/ 	.short	0x0000
        /*0042*/ 	.short	0x0000
        /*0044*/ 	.byte	0x00, 0xf5, 0x21, 0x00


	//----- nvinfo : EIATTR_SPARSE_MMA_MASK
	.align		4
.L_109:
        /*0048*/ 	.byte	0x03, 0x50
        /*004a*/ 	.short	0x0000


	//----- nvinfo : EIATTR_MAXREG_COUNT
	.align		4
        /*004c*/ 	.byte	0x03, 0x1b
        /*004e*/ 	.short	0x00ff


	//----- nvinfo : EIATTR_MERCURY_ISA_VERSION
	.align		4
        /*0050*/ 	.byte	0x03, 0x5f
        /*0052*/ 	.short	0x0101


	//----- nvinfo : EIATTR_VRC_CTA_INIT_COUNT
	.align		4
        /*0054*/ 	.byte	0x02, 0x4a
	.zero		1
	.zero		1


	//----- nvinfo : EIATTR_EXIT_INSTR_OFFSETS
	.align		4
        /*0058*/ 	.byte	0x04, 0x1c
        /*005a*/ 	.short	(.L_111 - .L_110)


	//   ....[0]....
.L_110:
        /*005c*/ 	.word	0x00000070


	//   ....[1]....
        /*0060*/ 	.word	0x00000130


	//----- nvinfo : EIATTR_CBANK_PARAM_SIZE
	.align		4
.L_111:
        /*0064*/ 	.byte	0x03, 0x19
        /*0066*/ 	.short	0x001c


	//----- nvinfo : EIATTR_PARAM_CBANK
	.align		4
        /*0068*/ 	.byte	0x04, 0x0a
        /*006a*/ 	.short	(.L_113 - .L_112)
	.align		4
.L_112:
        /*006c*/ 	.word	index@(.nv.constant0._Z12subbing_cudaPKfS0_Pfi)
        /*0070*/ 	.short	0x0380
        /*0072*/ 	.short	0x001c


	//----- nvinfo : EIATTR_SW_WAR
	.align		4
.L_113:
        /*0074*/ 	.byte	0x04, 0x36
        /*0076*/ 	.short	(.L_115 - .L_114)
.L_114:
        /*0078*/ 	.word	0x00000008
.L_115:


//--------------------- .nv.info._Z11adding_cudaPKfS0_Pfi --------------------------
	.section	.nv.info._Z11adding_cudaPKfS0_Pfi,"",@"SHT_CUDA_INFO"
	.sectionflags	@""
	.align	4


	//----- nvinfo : EIATTR_CUDA_API_VERSION
	.align		4
        /*0000*/ 	.byte	0x04, 0x37
        /*0002*/ 	.short	(.L_117 - .L_116)
.L_116:
        /*0004*/ 	.word	0x00000082


	//----- nvinfo : EIATTR_KPARAM_INFO
	.align		4
.L_117:
        /*0008*/ 	.byte	0x04, 0x17
        /*000a*/ 	.short	(.L_119 - .L_118)
.L_118:
        /*000c*/ 	.word	0x00000000
        /*0010*/ 	.short	0x0003
        /*0012*/ 	.short	0x0018
        /*0014*/ 	.byte	0x00, 0xf0, 0x11, 0x00


	//----- nvinfo : EIATTR_KPARAM_INFO
	.align		4
.L_119:
        /*0018*/ 	.byte	0x04, 0x17
        /*001a*/ 	.short	(.L_121 - .L_120)
.L_120:
        /*001c*/ 	.word	0x00000000
        /*0020*/ 	.short	0x0002
        /*0022*/ 	.short	0x0010
        /*0024*/ 	.byte	0x00, 0xf5, 0x21, 0x00


	//----- nvinfo : EIATTR_KPARAM_INFO
	.align		4
.L_121:
        /*0028*/ 	.byte	0x04, 0x17
        /*002a*/ 	.short	(.L_123 - .L_122)
.L_122:
        /*002c*/ 	.word	0x00000000
        /*0030*/ 	.short	0x0001
        /*0032*/ 	.short	0x0008
        /*0034*/ 	.byte	0x00, 0xf5, 0x21, 0x00


	//----- nvinfo : EIATTR_KPARAM_INFO
	.align		4
.L_123:
        /*0038*/ 	.byte	0x04, 0x17
        /*003a*/ 	.short	(.L_125 - .L_124)
.L_124:
        /*003c*/ 	.word	0x00000000
        /*0040*/ 	.short	0x0000
        /*0042*/ 	.short	0x0000
        /*0044*/ 	.byte	0x00, 0xf5, 0x21, 0x00


	//----- nvinfo : EIATTR_SPARSE_MMA_MASK
	.align		4
.L_125:
        /*0048*/ 	.byte	0x03, 0x50
        /*004a*/ 	.short	0x0000


	//----- nvinfo : EIATTR_MAXREG_COUNT
	.align		4
        /*004c*/ 	.byte	0x03, 0x1b
        /*004e*/ 	.short	0x00ff


	//----- nvinfo : EIATTR_MERCURY_ISA_VERSION
	.align		4
        /*0050*/ 	.byte	0x03, 0x5f
        /*0052*/ 	.short	0x0101


	//----- nvinfo : EIATTR_VRC_CTA_INIT_COUNT
	.align		4
        /*0054*/ 	.byte	0x02, 0x4a
	.zero		1
	.zero		1


	//----- nvinfo : EIATTR_EXIT_INSTR_OFFSETS
	.align		4
        /*0058*/ 	.byte	0x04, 0x1c
        /*005a*/ 	.short	(.L_127 - .L_126)


	//   ....[0]....
.L_126:
        /*005c*/ 	.word	0x00000070


	//   ....[1]....
        /*0060*/ 	.word	0x00000130


	//----- nvinfo : EIATTR_CBANK_PARAM_SIZE
	.align		4
.L_127:
        /*0064*/ 	.byte	0x03, 0x19
        /*0066*/ 	.short	0x001c


	//----- nvinfo : EIATTR_PARAM_CBANK
	.align		4
        /*0068*/ 	.byte	0x04, 0x0a
        /*006a*/ 	.short	(.L_129 - .L_128)
	.align		4
.L_128:
        /*006c*/ 	.word	index@(.nv.constant0._Z11adding_cudaPKfS0_Pfi)
        /*0070*/ 	.short	0x0380
        /*0072*/ 	.short	0x001c


	//----- nvinfo : EIATTR_SW_WAR
	.align		4
.L_129:
        /*0074*/ 	.byte	0x04, 0x36
        /*0076*/ 	.short	(.L_131 - .L_130)
.L_130:
        /*0078*/ 	.word	0x00000008
.L_131:


//--------------------- .nv.callgraph             --------------------------
	.section	.nv.callgraph,"",@"SHT_CUDA_CALLGRAPH"
	.align	4
	.sectionentsize	8
	.align		4
        /*0000*/ 	.word	0x00000000
	.align		4
        /*0004*/ 	.word	0xffffffff
	.align		4
        /*0008*/ 	.word	0x00000000
	.align		4
        /*000c*/ 	.word	0xfffffffe
	.align		4
        /*0010*/ 	.word	0x00000000
	.align		4
        /*0014*/ 	.word	0xfffffffd
	.align		4
        /*0018*/ 	.word	0x00000000
	.align		4
        /*001c*/ 	.word	0xfffffffc


//--------------------- .text._Z17sigmoidiff_threadPKfPfi --------------------------
	.section	.text._Z17sigmoidiff_threadPKfPfi,"ax",@progbits
	.align	128
        .global         _Z17sigmoidiff_threadPKfPfi
        .type           _Z17sigmoidiff_threadPKfPfi,@function
        .size           _Z17sigmoidiff_threadPKfPfi,(.L_x_21 - _Z17sigmoidiff_threadPKfPfi)
        .other          _Z17sigmoidiff_threadPKfPfi,@"STO_CUDA_ENTRY STV_DEFAULT"
_Z17sigmoidiff_threadPKfPfi:
.text._Z17sigmoidiff_threadPKfPfi:
[----:B------:R-:W-:Y:S01]  /*0000*/  LDC R1, c[0x0][0x37c] ;  /* 0x0000df00ff017b82 */ /* 0x000fe20000000800 */
[----:B------:R-:W0:Y:S07]  /*0010*/  S2R R0, SR_TID.X ;  /* 0x0000000000007919 */ /* 0x000e2e0000002100 */
[----:B------:R-:W0:Y:S01]  /*0020*/  S2UR UR4, SR_CTAID.X ;  /* 0x00000000000479c3 */ /* 0x000e220000002500 */
[----:B------:R-:W1:Y:S07]  /*0030*/  LDCU UR5, c[0x0][0x390] ;  /* 0x00007200ff0577ac */ /* 0x000e6e0008000800 */
[----:B------:R-:W0:Y:S02]  /*0040*/  LDC R7, c[0x0][0x360] ;  /* 0x0000d800ff077b82 */ /* 0x000e240000000800 */
[----:B0-----:R-:W-:-:S05]  /*0050*/  IMAD R7, R7, UR4, R0 ;  /* 0x0000000407077c24 */ /* 0x001fca000f8e0200 */
[----:B-1----:R-:W-:-:S13]  /*0060*/  ISETP.GE.AND P0, PT, R7, UR5, PT ;  /* 0x0000000507007c0c */ /* 0x002fda000bf06270 */
[----:B------:R-:W-:Y:S05]  /*0070*/  @P0 EXIT ;  /* 0x000000000000094d */ /* 0x000fea0003800000 */
[----:B------:R-:W0:Y:S01]  /*0080*/  LDC.64 R4, c[0x0][0x380] ;  /* 0x0000e000ff047b82 */ /* 0x000e220000000a00 */
[----:B------:R-:W1:Y:S01]  /*0090*/  LDCU.64 UR4, c[0x0][0x358] ;  /* 0x00006b00ff0477ac */ /* 0x000e620008000a00 */
[----:B------:R-:W-:Y:S01]  /*00a0*/  MOV R10, 0x3c80f082 ;  /* 0x3c80f082000a7802 */ /* 0x000fe20000000f00 */
[----:B------:R-:W-:-:S05]  /*00b0*/  HFMA2 R11, -RZ, RZ, 1.875, 0 ;  /* 0x3f800000ff0b7431 */ /* 0x000fca00000001ff */
[----:B------:R-:W2:Y:S01]  /*00c0*/  LDC.64 R2, c[0x0][0x388] ;  /* 0x0000e200ff027b82 */ /* 0x000ea20000000a00 */
[----:B0-----:R-:W-:-:S06]  /*00d0*/  IMAD.WIDE R4, R7, 0x4, R4 ;  /* 0x0000000407047825 */ /* 0x001fcc00078e0204 */
[----:B-1----:R-:W3:Y:S01]  /*00e0*/  LDG.E R4, desc[UR4][R4.64] ;  /* 0x0000000404047981 */ /* 0x002ee2000c1e1900 */
[----:B--2---:R-:W-:-:S04]  /*00f0*/  IMAD.WIDE R2, R7, 0x4, R2 ;  /* 0x0000000407027825 */ /* 0x004fc800078e0202 */
[----:B---3--:R-:W-:-:S04]  /*0100*/  FMUL R6, R4, 0.5 ;  /* 0x3f00000004067820 */ /* 0x008fc80000400000 */
[C---:B------:R-:W-:Y:S01]  /*0110*/  FMUL R0, |R6|.reuse, 2.8853900432586669922 ;  /* 0x4038aa3b06007820 */ /* 0x040fe20000400200 */
[C---:B------:R-:W-:Y:S01]  /*0120*/  FMUL R9, R6.reuse, R6 ;  /* 0x0000000606097220 */ /* 0x040fe20000400000 */
[C---:B------:R-:W-:Y:S02]  /*0130*/  FSETP.GE.AND P1, PT, |R6|.reuse, 0.60000002384185791016, PT ;  /* 0x3f19999a0600780b */ /* 0x040fe40003f26200 */
[----:B------:R-:W-:Y:S01]  /*0140*/  FSETP.GE.AND P0, PT, |R6|, 9.010913848876953125, PT ;  /* 0x41102cb40600780b */ /* 0x000fe20003f06200 */
[C---:B------:R-:W-:Y:S01]  /*0150*/  FFMA R10, R9.reuse, R10, -0.052303962409496307373 ;  /* 0xbd563cae090a7423 */ /* 0x040fe2000000000a */
[----:B------:R-:W0:Y:S02]  /*0160*/  MUFU.EX2 R0, R0 ;  /* 0x0000000000007308 */ /* 0x000e240000000800 */
[----:B0-----:R-:W-:Y:S01]  /*0170*/  FADD R8, R0, 1 ;  /* 0x3f80000000087421 */ /* 0x001fe20000000000 */
[----:B------:R-:W-:-:S04]  /*0180*/  FFMA R0, R9, R10, 0.1331529766321182251 ;  /* 0x3e08594109007423 */ /* 0x000fc8000000000a */
[C---:B------:R-:W-:Y:S01]  /*0190*/  FFMA R0, R9.reuse, R0, -0.33332768082618713379 ;  /* 0xbeaaa9ed09007423 */ /* 0x040fe20000000000 */
[----:B------:R-:W0:Y:S03]  /*01a0*/  MUFU.RCP R8, R8 ;  /* 0x0000000800087308 */ /* 0x000e260000001000 */
[----:B------:R-:W-:Y:S01]  /*01b0*/  FFMA R9, R9, R0, RZ ;  /* 0x0000000009097223 */ /* 0x000fe200000000ff */
[----:B0-----:R-:W-:-:S05]  /*01c0*/  FFMA R4, R8, -2, R11 ;  /* 0xc000000008047823 */ /* 0x001fca000000000b */
[----:B------:R-:W-:-:S04]  /*01d0*/  FSEL R5, R4, 1, !P0 ;  /* 0x3f80000004057808 */ /* 0x000fc80004000000 */
[--C-:B------:R-:W-:Y:S01]  /*01e0*/  LOP3.LUT R5, R5, 0x80000000, R6.reuse, 0xb8, !PT ;  /* 0x8000000005057812 */ /* 0x100fe200078eb806 */
[----:B------:R-:W-:-:S04]  /*01f0*/  @!P1 FFMA R5, R6, R9, R6 ;  /* 0x0000000906059223 */ /* 0x000fc80000000006 */
[----:B------:R-:W-:-:S04]  /*0200*/  FFMA R5, -R5, R5, 1 ;  /* 0x3f80000005057423 */ /* 0x000fc80000000105 */
[----:B------:R-:W-:-:S05]  /*0210*/  FMUL R5, R5, 0.25 ;  /* 0x3e80000005057820 */ /* 0x000fca0000400000 */
[----:B------:R-:W-:Y:S01]  /*0220*/  STG.E desc[UR4][R2.64], R5 ;  /* 0x0000000502007986 */ /* 0x000fe2000c101904 */
[----:B------:R-:W-:Y:S05]  /*0230*/  EXIT ;  /* 0x000000000000794d */ /* 0x000fea0003800000 */
.L_x_0:
[----:B------:R-:W-:-:S00]  /*0240*/  BRA `(.L_x_0) ;  /* 0xfffffffc00fc7947 */ /* 0x000fc0000383ffff */
[----:B------:R-:W-:-:S00]  /*0250*/  NOP ;  /* 0x0000000000007918 */ /* 0x000fc00000000000 */
        /* <DEDUP_REMOVED lines=10> */
.L_x_21:


//--------------------- .text._Z14sigmoid_threadPKfPfi --------------------------
	.section	.text._Z14sigmoid_threadPKfPfi,"ax",@progbits
	.align	128
        .global         _Z14sigmoid_threadPKfPfi
        .type           _Z14sigmoid_threadPKfPfi,@function
        .size           _Z14sigmoid_threadPKfPfi,(.L_x_22 - _Z14sigmoid_threadPKfPfi)
        .other          _Z14sigmoid_threadPKfPfi,@"STO_CUDA_ENTRY STV_DEFAULT"
_Z14sigmoid_threadPKfPfi:
.text._Z14sigmoid_threadPKfPfi:
        /* <DEDUP_REMOVED lines=32> */
[----:B------:R-:W-:-:S04]  /*0200*/  FADD R5, R5, 1 ;  /* 0x3f80000005057421 */ /* 0x000fc80000000000 */
[----:B------:R-:W-:-:S05]  /*0210*/  FMUL R5, R5, 0.5 ;  /* 0x3f00000005057820 */ /* 0x000fca0000400000 */
[----:B------:R-:W-:Y:S01]  /*0220*/  STG.E desc[UR4][R2.64], R5 ;  /* 0x0000000502007986 */ /* 0x000fe2000c101904 */
[----:B------:R-:W-:Y:S05]  /*0230*/  EXIT ;  /* 0x000000000000794d */ /* 0x000fea0003800000 */
.L_x_1:
        /* <DEDUP_REMOVED lines=12> */
.L_x_22:


//--------------------- .text._Z11muling_cudaPKfS0_Pfi --------------------------
	.section	.text._Z11muling_cudaPKfS0_Pfi,"ax",@progbits
	.align	128
        .global         _Z11muling_cudaPKfS0_Pfi
        .type           _Z11muling_cudaPKfS0_Pfi,@function
        .size           _Z11muling_cudaPKfS0_Pfi,(.L_x_23 - _Z11muling_cudaPKfS0_Pfi)
        .other          _Z11muling_cudaPKfS0_Pfi,@"STO_CUDA_ENTRY STV_DEFAULT"
_Z11muling_cudaPKfS0_Pfi:
.text._Z11muling_cudaPKfS0_Pfi:
        /* <DEDUP_REMOVED lines=9> */
[----:B------:R-:W1:Y:S07]  /*0090*/  LDCU.64 UR4, c[0x0][0x358] ;  /* 0x00006b00ff0477ac */ /* 0x000e6e0008000a00 */
[----:B------:R-:W2:Y:S08]  /*00a0*/  LDC.64 R4, c[0x0][0x388] ;  /* 0x0000e200ff047b82 */ /* 0x000eb00000000a00 */
[----:B------:R-:W3:Y:S01]  /*00b0*/  LDC.64 R6, c[0x0][0x390] ;  /* 0x0000e400ff067b82 */ /* 0x000ee20000000a00 */
[----:B0-----:R-:W-:-:S06]  /*00c0*/  IMAD.WIDE R2, R9, 0x4, R2 ;  /* 0x0000000409027825 */ /* 0x001fcc00078e0202 */
[----:B-1----:R-:W4:Y:S01]  /*00d0*/  LDG.E R2, desc[UR4][R2.64] ;  /* 0x0000000402027981 */ /* 0x002f22000c1e1900 */
[----:B--2---:R-:W-:-:S06]  /*00e0*/  IMAD.WIDE R4, R9, 0x4, R4 ;  /* 0x0000000409047825 */ /* 0x004fcc00078e0204 */
[----:B------:R-:W4:Y:S01]  /*00f0*/  LDG.E R5, desc[UR4][R4.64] ;  /* 0x0000000404057981 */ /* 0x000f22000c1e1900 */
[----:B---3--:R-:W-:-:S04]  /*0100*/  IMAD.WIDE R6, R9, 0x4, R6 ;  /* 0x0000000409067825 */ /* 0x008fc800078e0206 */
[----:B----4-:R-:W-:-:S05]  /*0110*/  FMUL R9, R2, R5 ;  /* 0x0000000502097220 */ /* 0x010fca0000400000 */
[----:B------:R-:W-:Y:S01]  /*0120*/  STG.E desc[UR4][R6.64], R9 ;  /* 0x0000000906007986 */ /* 0x000fe2000c101904 */
[----:B------:R-:W-:Y:S05]  /*0130*/  EXIT ;  /* 0x000000000000794d */ /* 0x000fea0003800000 */
.L_x_2:
        /* <DEDUP_REMOVED lines=12> */
.L_x_23:


//--------------------- .text._Z11diving_cudaPKfS0_Pfi --------------------------
	.section	.text._Z11diving_cudaPKfS0_Pfi,"ax",@progbits
	.align	128
        .global         _Z11diving_cudaPKfS0_Pfi
        .type           _Z11diving_cudaPKfS0_Pfi,@function
        .size           _Z11diving_cudaPKfS0_Pfi,(.L_x_20 - _Z11diving_cudaPKfS0_Pfi)
        .other          _Z11diving_cudaPKfS0_Pfi,@"STO_CUDA_ENTRY STV_DEFAULT"
_Z11diving_cudaPKfS0_Pfi:
.text._Z11diving_cudaPKfS0_Pfi:
        /* <DEDUP_REMOVED lines=10> */
[----:B0-----:R-:W-:-:S05]  /*00a0*/  IMAD.WIDE R4, R2, 0x4, R4 ;  /* 0x0000000402047825 */ /* 0x001fca00078e0204 */
[----:B-1----:R-:W2:Y:S01]  /*00b0*/  LDG.E R3, desc[UR4][R4.64] ;  /* 0x0000000404037981 */ /* 0x002ea2000c1e1900 */
[----:B------:R-:W-:Y:S01]  /*00c0*/  BSSY.RECONVERGENT B0, `(.L_x_3) ;  /* 0x0000014000007945 */ /* 0x000fe20003800200 */
[----:B------:R-:W-:Y:S01]  /*00d0*/  IMAD.MOV.U32 R7, RZ, RZ, RZ ;  /* 0x000000ffff077224 */ /* 0x000fe200078e00ff */
[----:B--2---:R-:W-:-:S13]  /*00e0*/  FSETP.NEU.AND P0, PT, R3, RZ, PT ;  /* 0x000000ff0300720b */ /* 0x004fda0003f0d000 */
[----:B------:R-:W-:Y:S05]  /*00f0*/  @!P0 BRA `(.L_x_4) ;  /* 0x0000000000408947 */ /* 0x000fea0003800000 */
[----:B------:R-:W0:Y:S02]  /*0100*/  LDC.64 R4, c[0x0][0x380] ;  /* 0x0000e000ff047b82 */ /* 0x000e240000000a00 */
[----:B0-----:R-:W-:-:S05]  /*0110*/  IMAD.WIDE R4, R2, 0x4, R4 ;  /* 0x0000000402047825 */ /* 0x001fca00078e0204 */
[----:B------:R-:W2:Y:S01]  /*0120*/  LDG.E R0, desc[UR4][R4.64] ;  /* 0x0000000404007981 */ /* 0x000ea2000c1e1900 */
[----:B------:R-:W0:Y:S01]  /*0130*/  MUFU.RCP R6, R3 ;  /* 0x0000000300067308 */ /* 0x000e220000001000 */
[----:B------:R-:W-:Y:S01]  /*0140*/  BSSY.RECONVERGENT B1, `(.L_x_4) ;  /* 0x000000b000017945 */ /* 0x000fe20003800200 */
[----:B0-----:R-:W-:-:S04]  /*0150*/  FFMA R7, -R3, R6, 1 ;  /* 0x3f80000003077423 */ /* 0x001fc80000000106 */
[----:B------:R-:W-:Y:S02]  /*0160*/  FFMA R7, R6, R7, R6 ;  /* 0x0000000706077223 */ /* 0x000fe40000000006 */
[----:B--2---:R-:W0:Y:S02]  /*0170*/  FCHK P0, R0, R3 ;  /* 0x0000000300007302 */ /* 0x004e240000000000 */
[----:B------:R-:W-:-:S04]  /*0180*/  FFMA R6, R0, R7, RZ ;  /* 0x0000000700067223 */ /* 0x000fc800000000ff */
[----:B------:R-:W-:-:S04]  /*0190*/  FFMA R8, -R3, R6, R0 ;  /* 0x0000000603087223 */ /* 0x000fc80000000100 */
[----:B------:R-:W-:Y:S01]  /*01a0*/  FFMA R7, R7, R8, R6 ;  /* 0x0000000807077223 */ /* 0x000fe20000000006 */
[----:B0-----:R-:W-:Y:S06]  /*01b0*/  @!P0 BRA `(.L_x_5) ;  /* 0x00000000000c8947 */ /* 0x001fec0003800000 */
[----:B------:R-:W-:-:S07]  /*01c0*/  MOV R4, 0x1e0 ;  /* 0x000001e000047802 */ /* 0x000fce0000000f00 */
[----:B------:R-:W-:Y:S05]  /*01d0*/  CALL.REL.NOINC `($__internal_0_$__cuda_sm3x_div_rn_noftz_f32_slowpath) ;  /* 0x00000000001c7944 */ /* 0x000fea0003c00000 */
[----:B------:R-:W-:-:S07]  /*01e0*/  IMAD.MOV.U32 R7, RZ, RZ, R0 ;  /* 0x000000ffff077224 */ /* 0x000fce00078e0000 */
.L_x_5:
[----:B------:R-:W-:Y:S05]  /*01f0*/  BSYNC.RECONVERGENT B1 ;  /* 0x0000000000017941 */ /* 0x000fea0003800200 */
.L_x_4:
[----:B------:R-:W-:Y:S05]  /*0200*/  BSYNC.RECONVERGENT B0 ;  /* 0x0000000000007941 */ /* 0x000fea0003800200 */
.L_x_3:
[----:B------:R-:W0:Y:S02]  /*0210*/  LDC.64 R4, c[0x0][0x390] ;  /* 0x0000e400ff047b82 */ /* 0x000e240000000a00 */
[----:B0-----:R-:W-:-:S05]  /*0220*/  IMAD.WIDE R2, R2, 0x4, R4 ;  /* 0x0000000402027825 */ /* 0x001fca00078e0204 */
[----:B------:R-:W-:Y:S01]  /*0230*/  STG.E desc[UR4][R2.64], R7 ;  /* 0x0000000702007986 */ /* 0x000fe2000c101904 */
[----:B------:R-:W-:Y:S05]  /*0240*/  EXIT ;  /* 0x000000000000794d */ /* 0x000fea0003800000 */
        .weak           $__internal_0_$__cuda_sm3x_div_rn_noftz_f32_slowpath
        .type           $__internal_0_$__cuda_sm3x_div_rn_noftz_f32_slowpath,@function
        .size           $__internal_0_$__cuda_sm3x_div_rn_noftz_f32_slowpath,(.L_x_20 - $__internal_0_$__cuda_sm3x_div_rn_noftz_f32_slowpath)
$__internal_0_$__cuda_sm3x_div_rn_noftz_f32_slowpath:
[--C-:B------:R-:W-:Y:S01]  /*0250*/  SHF.R.U32.HI R6, RZ, 0x17, R3.reuse ;  /* 0x00000017ff067819 */ /* 0x100fe20000011603 */
[----:B------:R-:W-:Y:S01]  /*0260*/  BSSY.RECONVERGENT B2, `(.L_x_6) ;  /* 0x0000064000027945 */ /* 0x000fe20003800200 */
[--C-:B------:R-:W-:Y:S01]  /*0270*/  SHF.R.U32.HI R5, RZ, 0x17, R0.reuse ;  /* 0x00000017ff057819 */ /* 0x100fe20000011600 */
[----:B------:R-:W-:Y:S01]  /*0280*/  IMAD.MOV.U32 R7, RZ, RZ, R0 ;  /* 0x000000ffff077224 */ /* 0x000fe200078e0000 */
[----:B------:R-:W-:Y:S01]  /*0290*/  LOP3.LUT R6, R6, 0xff, RZ, 0xc0, !PT ;  /* 0x000000ff06067812 */ /* 0x000fe200078ec0ff */
[----:B------:R-:W-:Y:S01]  /*02a0*/  IMAD.MOV.U32 R8, RZ, RZ, R3 ;  /* 0x000000ffff087224 */ /* 0x000fe200078e0003 */
[----:B------:R-:W-:-:S03]  /*02b0*/  LOP3.LUT R5, R5, 0xff, RZ, 0xc0, !PT ;  /* 0x000000ff05057812 */ /* 0x000fc600078ec0ff */
[----:B------:R-:W-:Y:S02]  /*02c0*/  VIADD R11, R6, 0xffffffff ;  /* 0xffffffff060b7836 */ /* 0x000fe40000000000 */
[----:B------:R-:W-:-:S03]  /*02d0*/  VIADD R10, R5, 0xffffffff ;  /* 0xffffffff050a7836 */ /* 0x000fc60000000000 */
[----:B------:R-:W-:-:S04]  /*02e0*/  ISETP.GT.U32.AND P0, PT, R11, 0xfd, PT ;  /* 0x000000fd0b00780c */ /* 0x000fc80003f04070 */
[----:B------:R-:W-:-:S13]  /*02f0*/  ISETP.GT.U32.OR P0, PT, R10, 0xfd, P0 ;  /* 0x000000fd0a00780c */ /* 0x000fda0000704470 */
[----:B------:R-:W-:Y:S01]  /*0300*/  @!P0 IMAD.MOV.U32 R9, RZ, RZ, RZ ;  /* 0x000000ffff098224 */ /* 0x000fe200078e00ff */
[----:B------:R-:W-:Y:S06]  /*0310*/  @!P0 BRA `(.L_x_7) ;  /* 0x00000000005c8947 */ /* 0x000fec0003800000 */
[----:B------:R-:W-:Y:S02]  /*0320*/  FSETP.GTU.FTZ.AND P0, PT, |R0|, +INF , PT ;  /* 0x7f8000000000780b */ /* 0x000fe40003f1c200 */
[----:B------:R-:W-:-:S04]  /*0330*/  FSETP.GTU.FTZ.AND P1, PT, |R3|, +INF , PT ;  /* 0x7f8000000300780b */ /* 0x000fc80003f3c200 */
[----:B------:R-:W-:-:S13]  /*0340*/  PLOP3.LUT P0, PT, P0, P1, PT, 0xf8, 0x8f ;  /* 0x00000000008f781c */ /* 0x000fda0000703f70 */
[----:B------:R-:W-:Y:S05]  /*0350*/  @P0 BRA `(.L_x_8) ;  /* 0x00000004004c0947 */ /* 0x000fea0003800000 */
[----:B------:R-:W-:-:S13]  /*0360*/  LOP3.LUT P0, RZ, R8, 0x7fffffff, R7, 0xc8, !PT ;  /* 0x7fffffff08ff7812 */ /* 0x000fda000780c807 */
[----:B------:R-:W-:Y:S05]  /*0370*/  @!P0 BRA `(.L_x_9) ;  /* 0x00000004003c8947 */ /* 0x000fea0003800000 */
[C---:B------:R-:W-:Y:S02]  /*0380*/  FSETP.NEU.FTZ.AND P2, PT, |R0|.reuse, +INF , PT ;  /* 0x7f8000000000780b */ /* 0x040fe40003f5d200 */
[----:B------:R-:W-:Y:S02]  /*0390*/  FSETP.NEU.FTZ.AND P1, PT, |R3|, +INF , PT ;  /* 0x7f8000000300780b */ /* 0x000fe40003f3d200 */
[----:B------:R-:W-:-:S11]  /*03a0*/  FSETP.NEU.FTZ.AND P0, PT, |R0|, +INF , PT ;  /* 0x7f8000000000780b */ /* 0x000fd60003f1d200 */
[----:B------:R-:W-:Y:S05]  /*03b0*/  @!P1 BRA !P2, `(.L_x_9) ;  /* 0x00000004002c9947 */ /* 0x000fea0005000000 */
[----:B------:R-:W-:-:S04]  /*03c0*/  LOP3.LUT P2, RZ, R7, 0x7fffffff, RZ, 0xc0, !PT ;  /* 0x7fffffff07ff7812 */ /* 0x000fc8000784c0ff */
[----:B------:R-:W-:-:S13]  /*03d0*/  PLOP3.LUT P1, PT, P1, P2, PT, 0x2f, 0xf2 ;  /* 0x0000000000f2781c */ /* 0x000fda0000f24577 */
[----:B------:R-:W-:Y:S05]  /*03e0*/  @P1 BRA `(.L_x_10) ;  /* 0x0000000400181947 */ /* 0x000fea0003800000 */
[----:B------:R-:W-:-:S04]  /*03f0*/  LOP3.LUT P1, RZ, R8, 0x7fffffff, RZ, 0xc0, !PT ;  /* 0x7fffffff08ff7812 */ /* 0x000fc8000782c0ff */
[----:B------:R-:W-:-:S13]  /*0400*/  PLOP3.LUT P0, PT, P0, P1, PT, 0x2f, 0xf2 ;  /* 0x0000000000f2781c */ /* 0x000fda0000702577 */
[----:B------:R-:W-:Y:S05]  /*0410*/  @P0 BRA `(.L_x_11) ;  /* 0x0000000400000947 */ /* 0x000fea0003800000 */
[----:B------:R-:W-:Y:S02]  /*0420*/  ISETP.GE.AND P0, PT, R10, RZ, PT ;  /* 0x000000ff0a00720c */ /* 0x000fe40003f06270 */
[----:B------:R-:W-:-:S11]  /*0430*/  ISETP.GE.AND P1, PT, R11, RZ, PT ;  /* 0x000000ff0b00720c */ /* 0x000fd60003f26270 */
[----:B------:R-:W-:Y:S02]  /*0440*/  @P0 IMAD.MOV.U32 R9, RZ, RZ, RZ ;  /* 0x000000ffff090224 */ /* 0x000fe400078e00ff */
[----:B------:R-:W-:Y:S01]  /*0450*/  @!P0 FFMA R7, R0, 1.84467440737095516160e+19, RZ ;  /* 0x5f80000000078823 */ /* 0x000fe200000000ff */
[----:B------:R-:W-:Y:S02]  /*0460*/  @!P0 IMAD.MOV.U32 R9, RZ, RZ, -0x40 ;  /* 0xffffffc0ff098424 */ /* 0x000fe400078e00ff */
[----:B------:R-:W-:Y:S02]  /*0470*/  @!P1 FFMA R8, R3, 1.84467440737095516160e+19, RZ ;  /* 0x5f80000003089823 */ /* 0x000fe400000000ff */
[----:B------:R-:W-:-:S07]  /*0480*/  @!P1 VIADD R9, R9, 0x40 ;  /* 0x0000004009099836 */ /* 0x000fce0000000000 */
.L_x_7:
[----:B------:R-:W-:Y:S01]  /*0490*/  LEA R3, R6, 0xc0800000, 0x17 ;  /* 0xc080000006037811 */ /* 0x000fe200078eb8ff */
[----:B------:R-:W-:Y:S01]  /*04a0*/  VIADD R5, R5, 0xffffff81 ;  /* 0xffffff8105057836 */ /* 0x000fe20000000000 */
[----:B------:R-:W-:Y:S03]  /*04b0*/  BSSY.RECONVERGENT B3, `(.L_x_12) ;  /* 0x0000035000037945 */ /* 0x000fe60003800200 */
[----:B------:R-:W-:Y:S01]  /*04c0*/  IMAD.IADD R3, R8, 0x1, -R3 ;  /* 0x0000000108037824 */ /* 0x000fe200078e0a03 */
[C---:B------:R-:W-:Y:S01]  /*04d0*/  IADD3 R6, PT, PT, R5.reuse, 0x7f, -R6 ;  /* 0x0000007f05067810 */ /* 0x040fe20007ffe806 */
[----:B------:R-:W-:Y:S02]  /*04e0*/  IMAD R0, R5, -0x800000, R7 ;  /* 0xff80000005007824 */ /* 0x000fe400078e0207 */
[----:B------:R-:W0:Y:S01]  /*04f0*/  MUFU.RCP R8, R3 ;  /* 0x0000000300087308 */ /* 0x000e220000001000 */
[----:B------:R-:W-:Y:S01]  /*0500*/  FADD.FTZ R11, -R3, -RZ ;  /* 0x800000ff030b7221 */ /* 0x000fe20000010100 */
[----:B------:R-:W-:-:S03]  /*0510*/  IMAD.IADD R6, R6, 0x1, R9 ;  /* 0x0000000106067824 */ /* 0x000fc600078e0209 */
[----:B0-----:R-:W-:-:S04]  /*0520*/  FFMA R13, R8, R11, 1 ;  /* 0x3f800000080d7423 */ /* 0x001fc8000000000b */
[----:B------:R-:W-:-:S04]  /*0530*/  FFMA R10, R8, R13, R8 ;  /* 0x0000000d080a7223 */ /* 0x000fc80000000008 */
[----:B------:R-:W-:-:S04]  /*0540*/  FFMA R7, R0, R10, RZ ;  /* 0x0000000a00077223 */ /* 0x000fc800000000ff */
[----:B------:R-:W-:-:S04]  /*0550*/  FFMA R8, R11, R7, R0 ;  /* 0x000000070b087223 */ /* 0x000fc80000000000 */
[----:B------:R-:W-:-:S04]  /*0560*/  FFMA R7, R10, R8, R7 ;  /* 0x000000080a077223 */ /* 0x000fc80000000007 */
[----:B------:R-:W-:-:S04]  /*0570*/  FFMA R8, R11, R7, R0 ;  /* 0x000000070b087223 */ /* 0x000fc80000000000 */
[----:B------:R-:W-:-:S05]  /*0580*/  FFMA R0, R10, R8, R7 ;  /* 0x000000080a007223 */ /* 0x000fca0000000007 */
[----:B------:R-:W-:-:S04]  /*0590*/  SHF.R.U32.HI R3, RZ, 0x17, R0 ;  /* 0x00000017ff037819 */ /* 0x000fc80000011600 */
[----:B------:R-:W-:-:S05]  /*05a0*/  LOP3.LUT R3, R3, 0xff, RZ, 0xc0, !PT ;  /* 0x000000ff03037812 */ /* 0x000fca00078ec0ff */
[----:B------:R-:W-:-:S04]  /*05b0*/  IMAD.IADD R9, R3, 0x1, R6 ;  /* 0x0000000103097824 */ /* 0x000fc800078e0206 */
[----:B------:R-:W-:-:S05]  /*05c0*/  VIADD R3, R9, 0xffffffff ;  /* 0xffffffff09037836 */ /* 0x000fca0000000000 */
[----:B------:R-:W-:-:S13]  /*05d0*/  ISETP.GE.U32.AND P0, PT, R3, 0xfe, PT ;  /* 0x000000fe0300780c */ /* 0x000fda0003f06070 */
[----:B------:R-:W-:Y:S05]  /*05e0*/  @!P0 BRA `(.L_x_13) ;  /* 0x0000000000808947 */ /* 0x000fea0003800000 */
[----:B------:R-:W-:-:S13]  /*05f0*/  ISETP.GT.AND P0, PT, R9, 0xfe, PT ;  /* 0x000000fe0900780c */ /* 0x000fda0003f04270 */
[----:B------:R-:W-:Y:S05]  /*0600*/  @P0 BRA `(.L_x_14) ;  /* 0x00000000006c0947 */ /* 0x000fea0003800000 */
[----:B------:R-:W-:-:S13]  /*0610*/  ISETP.GE.AND P0, PT, R9, 0x1, PT ;  /* 0x000000010900780c */ /* 0x000fda0003f06270 */
[----:B------:R-:W-:Y:S05]  /*0620*/  @P0 BRA `(.L_x_15) ;  /* 0x0000000000740947 */ /* 0x000fea0003800000 */
[----:B------:R-:W-:Y:S02]  /*0630*/  ISETP.GE.AND P0, PT, R9, -0x18, PT ;  /* 0xffffffe80900780c */ /* 0x000fe40003f06270 */
[----:B------:R-:W-:-:S11]  /*0640*/  LOP3.LUT R0, R0, 0x80000000, RZ, 0xc0, !PT ;  /* 0x8000000000007812 */ /* 0x000fd600078ec0ff */
[----:B------:R-:W-:Y:S05]  /*0650*/  @!P0 BRA `(.L_x_15) ;  /* 0x0000000000688947 */ /* 0x000fea0003800000 */
[CCC-:B------:R-:W-:Y:S01]  /*0660*/  FFMA.RZ R3, R10.reuse, R8.reuse, R7.reuse ;  /* 0x000000080a037223 */ /* 0x1c0fe2000000c007 */
[CCC-:B------:R-:W-:Y:S01]  /*0670*/  FFMA.RM R6, R10.reuse, R8.reuse, R7.reuse ;  /* 0x000000080a067223 */ /* 0x1c0fe20000004007 */
[C---:B------:R-:W-:Y:S02]  /*0680*/  ISETP.NE.AND P2, PT, R9.reuse, RZ, PT ;  /* 0x000000ff0900720c */ /* 0x040fe40003f45270 */
[----:B------:R-:W-:Y:S02]  /*0690*/  ISETP.NE.AND P1, PT, R9, RZ, PT ;  /* 0x000000ff0900720c */ /* 0x000fe40003f25270 */
[----:B------:R-:W-:Y:S01]  /*06a0*/  LOP3.LUT R5, R3, 0x7fffff, RZ, 0xc0, !PT ;  /* 0x007fffff03057812 */ /* 0x000fe200078ec0ff */
[----:B------:R-:W-:Y:S01]  /*06b0*/  FFMA.RP R3, R10, R8, R7 ;  /* 0x000000080a037223 */ /* 0x000fe20000008007 */
[----:B------:R-:W-:Y:S02]  /*06c0*/  VIADD R8, R9, 0x20 ;  /* 0x0000002009087836 */ /* 0x000fe40000000000 */
[----:B------:R-:W-:Y:S01]  /*06d0*/  LOP3.LUT R5, R5, 0x800000, RZ, 0xfc, !PT ;  /* 0x0080000005057812 */ /* 0x000fe200078efcff */
[----:B------:R-:W-:Y:S01]  /*06e0*/  IMAD.MOV R7, RZ, RZ, -R9 ;  /* 0x000000ffff077224 */ /* 0x000fe200078e0a09 */
[----:B------:R-:W-:-:S02]  /*06f0*/  FSETP.NEU.FTZ.AND P0, PT, R3, R6, PT ;  /* 0x000000060300720b */ /* 0x000fc40003f1d000 */
[----:B------:R-:W-:Y:S02]  /*0700*/  SHF.L.U32 R8, R5, R8, RZ ;  /* 0x0000000805087219 */ /* 0x000fe400000006ff */
[----:B------:R-:W-:Y:S02]  /*0710*/  SEL R6, R7, RZ, P2 ;  /* 0x000000ff07067207 */ /* 0x000fe40001000000 */
[----:B------:R-:W-:Y:S02]  /*0720*/  ISETP.NE.AND P1, PT, R8, RZ, P1 ;  /* 0x000000ff0800720c */ /* 0x000fe40000f25270 */
[----:B------:R-:W-:Y:S02]  /*0730*/  SHF.R.U32.HI R6, RZ, R6, R5 ;  /* 0x00000006ff067219 */ /* 0x000fe40000011605 */
[----:B------:R-:W-:Y:S02]  /*0740*/  PLOP3.LUT P0, PT, P0, P1, PT, 0xf8, 0x8f ;  /* 0x00000000008f781c */ /* 0x000fe40000703f70 */
[----:B------:R-:W-:-:S02]  /*0750*/  SHF.R.U32.HI R8, RZ, 0x1, R6 ;  /* 0x00000001ff087819 */ /* 0x000fc40000011606 */
[----:B------:R-:W-:-:S04]  /*0760*/  SEL R3, RZ, 0x1, !P0 ;  /* 0x00000001ff037807 */ /* 0x000fc80004000000 */
[----:B------:R-:W-:-:S04]  /*0770*/  LOP3.LUT R3, R3, 0x1, R8, 0xf8, !PT ;  /* 0x0000000103037812 */ /* 0x000fc800078ef808 */
[----:B------:R-:W-:-:S05]  /*0780*/  LOP3.LUT R3, R3, R6, RZ, 0xc0, !PT ;  /* 0x0000000603037212 */ /* 0x000fca00078ec0ff */
[----:B------:R-:W-:-:S05]  /*0790*/  IMAD.IADD R3, R8, 0x1, R3 ;  /* 0x0000000108037824 */ /* 0x000fca00078e0203 */
[----:B------:R-:W-:Y:S01]  /*07a0*/  LOP3.LUT R0, R3, R0, RZ, 0xfc, !PT ;  /* 0x0000000003007212 */ /* 0x000fe200078efcff */
[----:B------:R-:W-:Y:S06]  /*07b0*/  BRA `(.L_x_15) ;  /* 0x0000000000107947 */ /* 0x000fec0003800000 */
.L_x_14:
[----:B------:R-:W-:-:S04]  /*07c0*/  LOP3.LUT R0, R0, 0x80000000, RZ, 0xc0, !PT ;  /* 0x8000000000007812 */ /* 0x000fc800078ec0ff */
[----:B------:R-:W-:Y:S01]  /*07d0*/  LOP3.LUT R0, R0, 0x7f800000, RZ, 0xfc, !PT ;  /* 0x7f80000000007812 */ /* 0x000fe200078efcff */
[----:B------:R-:W-:Y:S06]  /*07e0*/  BRA `(.L_x_15) ;  /* 0x0000000000047947 */ /* 0x000fec0003800000 */
.L_x_13:
[----:B------:R-:W-:-:S07]  /*07f0*/  IMAD R0, R6, 0x800000, R0 ;  /* 0x0080000006007824 */ /* 0x000fce00078e0200 */
.L_x_15:
[----:B------:R-:W-:Y:S05]  /*0800*/  BSYNC.RECONVERGENT B3 ;  /* 0x0000000000037941 */ /* 0x000fea0003800200 */
.L_x_12:
[----:B------:R-:W-:Y:S05]  /*0810*/  BRA `(.L_x_16) ;  /* 0x0000000000207947 */ /* 0x000fea0003800000 */
.L_x_11:
[----:B------:R-:W-:-:S04]  /*0820*/  LOP3.LUT R0, R8, 0x80000000, R7, 0x48, !PT ;  /* 0x8000000008007812 */ /* 0x000fc800078e4807 */
[----:B------:R-:W-:Y:S01]  /*0830*/  LOP3.LUT R0, R0, 0x7f800000, RZ, 0xfc, !PT ;  /* 0x7f80000000007812 */ /* 0x000fe200078efcff */
[----:B------:R-:W-:Y:S06]  /*0840*/  BRA `(.L_x_16) ;  /* 0x0000000000147947 */ /* 0x000fec0003800000 */
.L_x_10:
[----:B------:R-:W-:Y:S01]  /*0850*/  LOP3.LUT R0, R8, 0x80000000, R7, 0x48, !PT ;  /* 0x8000000008007812 */ /* 0x000fe200078e4807 */
[----:B------:R-:W-:Y:S06]  /*0860*/  BRA `(.L_x_16) ;  /* 0x00000000000c7947 */ /* 0x000fec0003800000 */
.L_x_9:
[----:B------:R-:W0:Y:S01]  /*0870*/  MUFU.RSQ R0, -QNAN ;  /* 0xffc0000000007908 */ /* 0x000e220000001400 */
[----:B------:R-:W-:Y:S05]  /*0880*/  BRA `(.L_x_16) ;  /* 0x0000000000047947 */ /* 0x000fea0003800000 */
.L_x_8:
[----:B------:R-:W-:-:S07]  /*0890*/  FADD.FTZ R0, R0, R3 ;  /* 0x0000000300007221 */ /* 0x000fce0000010000 */
.L_x_16:
[----:B------:R-:W-:Y:S05]  /*08a0*/  BSYNC.RECONVERGENT B2 ;  /* 0x0000000000027941 */ /* 0x000fea0003800200 */
.L_x_6:
[----:B------:R-:W-:-:S04]  /*08b0*/  IMAD.MOV.U32 R5, RZ, RZ, 0x0 ;  /* 0x00000000ff057424 */ /* 0x000fc800078e00ff */
[----:B0-----:R-:W-:Y:S05]  /*08c0*/  RET.REL.NODEC R4 `(_Z11diving_cudaPKfS0_Pfi) ;  /* 0xfffffff404cc7950 */ /* 0x001fea0003c3ffff */
.L_x_17:
        /* <DEDUP_REMOVED lines=11> */
.L_x_20:


//--------------------- .text._Z12subbing_cudaPKfS0_Pfi --------------------------
	.section	.text._Z12subbing_cudaPKfS0_Pfi,"ax",@progbits
	.align	128
        .global         _Z12subbing_cudaPKfS0_Pfi
        .type           _Z12subbing_cudaPKfS0_Pfi,@function
        .size           _Z12subbing_cudaPKfS0_Pfi,(.L_x_25 - _Z12subbing_cudaPKfS0_Pfi)
        .other          _Z12subbing_cudaPKfS0_Pfi,@"STO_CUDA_ENTRY STV_DEFAULT"
_Z12subbing_cudaPKfS0_Pfi:
.text._Z12subbing_cudaPKfS0_Pfi:
        /* <DEDUP_REMOVED lines=17> */
[----:B----4-:R-:W-:-:S05]  /*0110*/  FADD R9, R2, -R5 ;  /* 0x8000000502097221 */ /* 0x010fca0000000000 */
[----:B------:R-:W-:Y:S01]  /*0120*/  STG.E desc[UR4][R6.64], R9 ;  /* 0x0000000906007986 */ /* 0x000fe2000c101904 */
[----:B------:R-:W-:Y:S05]  /*0130*/  EXIT ;  /* 0x000000000000794d */ /* 0x000fea0003800000 */
.L_x_18:
        /* <DEDUP_REMOVED lines=12> */
.L_x_25:


//--------------------- .text._Z11adding_cudaPKfS0_Pfi --------------------------
	.section	.text._Z11adding_cudaPKfS0_Pfi,"ax",@progbits
	.align	128
        .global         _Z11adding_cudaPKfS0_Pfi
        .type           _Z11adding_cudaPKfS0_Pfi,@function
        .size           _Z11adding_cudaPKfS0_Pfi,(.L_x_26 - _Z11adding_cudaPKfS0_Pfi)
        .other          _Z11adding_cudaPKfS0_Pfi,@"STO_CUDA_ENTRY STV_DEFAULT"
_Z11adding_cudaPKfS0_Pfi:
.text._Z11adding_cudaPKfS0_Pfi:
        /* <DEDUP_REMOVED lines=17> */
[----:B----4-:R-:W-:-:S05]  /*0110*/  FADD R9, R2, R5 ;  /* 0x0000000502097221 */ /* 0x010fca0000000000 */
[----:B------:R-:W-:Y:S01]  /*0120*/  STG.E desc[UR4][R6.64], R9 ;  /* 0x0000000906007986 */ /* 0x000fe2000c101904 */
[----:B------:R-:W-:Y:S05]  /*0130*/  EXIT ;  /* 0x000000000000794d */ /* 0x000fea0003800000 */
.L_x_19:
        /* <DEDUP_REMOVED lines=12> */
.L_x_26:


//--------------------- .nv.shared.reserved.0     --------------------------
	.section	.nv.shared.reserved.0,"aw",@nobits
	.weak		__nv_reservedSMEM_offset_0_alias
	.size		__nv_reservedSMEM_offset_0_alias, 0, 64
	.other		__nv_reservedSMEM_offset_0_alias,@"STO_CUDA_RESERVED_SHARED STV_DEFAULT"
__nv_reservedSMEM_offset_0_alias:
	.zero		0
	.zero		64


//--------------------- .nv.constant0._Z17sigmoidiff_threadPKfPfi --------------------------
	.section	.nv.constant0._Z17sigmoidiff_threadPKfPfi,"a",@progbits
	.sectionflags	@""
	.align	4
.nv.constant0._Z17sigmoidiff_threadPKfPfi:
	.zero		916


//--------------------- .nv.constant0._Z14sigmoid_threadPKfPfi --------------------------
	.section	.nv.constant0._Z14sigmoid_threadPKfPfi,"a",@progbits
	.sectionflags	@""
	.align	4
.nv.constant0._Z14sigmoid_threadPKfPfi:
	.zero		916


//--------------------- .nv.constant0._Z11muling_cudaPKfS0_Pfi --------------------------
	.section	.nv.constant0._Z11muling_cudaPKfS0_Pfi,"a",@progbits
	.sectionflags	@""
	.align	4
.nv.constant0._Z11muling_cudaPKfS0_Pfi:
	.zero		924


//--------------------- .nv.constant0._Z11diving_cudaPKfS0_Pfi --------------------------
	.section	.nv.constant0._Z11diving_cudaPKfS0_Pfi,"a",@progbits
	.sectionflags	@""
	.align	4
.nv.constant0._Z11diving_cudaPKfS0_Pfi:
	.zero		924


//--------------------- .nv.constant0._Z12subbing_cudaPKfS0_Pfi --------------------------
	.section	.nv.constant0._Z12subbing_cudaPKfS0_Pfi,"a",@progbits
	.sectionflags	@""
	.align	4
.nv.constant0._Z12subbing_cudaPKfS0_Pfi:
	.zero		924


//--------------------- .nv.constant0._Z11adding_cudaPKfS0_Pfi --------------------------
	.section	.nv.constant0._Z11adding_cudaPKfS0_Pfi,"a",@progbits
	.sectionflags	@""
	.align	4
.nv.constant0._Z11adding_cudaPKfS0_Pfi:
	.zero		924


//--------------------- SYMBOLS --------------------------

	.type		.nv.reservedSmem.offset0,@object
	.size		.nv.reservedSmem.offset0,0x4
